//
// Generated by NVIDIA NVVM Compiler
//
// Compiler Build ID: CL-36424714
// Cuda compilation tools, release 13.0, V13.0.88
// Based on NVVM 20.0.0
//

.version 9.0
.target sm_100
.address_size 64

	// .globl	_Z14sumMatrixOnGPUPfS_S_ii

.visible .entry _Z14sumMatrixOnGPUPfS_S_ii(
	.param .u64 .ptr .align 1 _Z14sumMatrixOnGPUPfS_S_ii_param_0,
	.param .u64 .ptr .align 1 _Z14sumMatrixOnGPUPfS_S_ii_param_1,
	.param .u64 .ptr .align 1 _Z14sumMatrixOnGPUPfS_S_ii_param_2,
	.param .u32 _Z14sumMatrixOnGPUPfS_S_ii_param_3,
	.param .u32 _Z14sumMatrixOnGPUPfS_S_ii_param_4
)
{
	.reg .pred 	%p<12>;
	.reg .b32 	%r<38>;
	.reg .b32 	%f<88>;
	.reg .b64 	%rd<101>;

	ld.param.u64 	%rd4, [_Z14sumMatrixOnGPUPfS_S_ii_param_0];
	ld.param.u64 	%rd5, [_Z14sumMatrixOnGPUPfS_S_ii_param_1];
	ld.param.u64 	%rd6, [_Z14sumMatrixOnGPUPfS_S_ii_param_2];
	ld.param.u32 	%r23, [_Z14sumMatrixOnGPUPfS_S_ii_param_3];
	ld.param.u32 	%r24, [_Z14sumMatrixOnGPUPfS_S_ii_param_4];
	cvta.to.global.u64 	%rd1, %rd6;
	cvta.to.global.u64 	%rd2, %rd5;
	cvta.to.global.u64 	%rd3, %rd4;
	mov.u32 	%r25, %tid.x;
	mov.u32 	%r26, %ctaid.x;
	mov.u32 	%r27, %ntid.x;
	mad.lo.s32 	%r1, %r26, %r27, %r25;
	setp.ge.u32 	%p1, %r1, %r23;
	setp.lt.s32 	%p2, %r24, 1;
	or.pred  	%p3, %p1, %p2;
	@%p3 bra 	$L__BB0_13;
	and.b32  	%r2, %r24, 15;
	setp.lt.u32 	%p4, %r24, 16;
	mov.b32 	%r34, 0;
	@%p4 bra 	$L__BB0_4;
	and.b32  	%r34, %r24, 2147483632;
	neg.s32 	%r32, %r34;
	shl.b32 	%r5, %r23, 4;
	mul.wide.s32 	%rd11, %r23, 4;
	mov.u32 	%r31, %r1;
$L__BB0_3:
	.pragma "nounroll";
	mul.wide.s32 	%rd7, %r31, 4;
	add.s64 	%rd8, %rd3, %rd7;
	ld.global.f32 	%f1, [%rd8];
	add.s64 	%rd9, %rd2, %rd7;
	ld.global.f32 	%f2, [%rd9];
	add.f32 	%f3, %f1, %f2;
	add.s64 	%rd10, %rd1, %rd7;
	st.global.f32 	[%rd10], %f3;
	add.s64 	%rd12, %rd8, %rd11;
	ld.global.f32 	%f4, [%rd12];
	add.s64 	%rd13, %rd9, %rd11;
	ld.global.f32 	%f5, [%rd13];
	add.f32 	%f6, %f4, %f5;
	add.s64 	%rd14, %rd10, %rd11;
	st.global.f32 	[%rd14], %f6;
	add.s64 	%rd15, %rd12, %rd11;
	ld.global.f32 	%f7, [%rd15];
	add.s64 	%rd16, %rd13, %rd11;
	ld.global.f32 	%f8, [%rd16];
	add.f32 	%f9, %f7, %f8;
	add.s64 	%rd17, %rd14, %rd11;
	st.global.f32 	[%rd17], %f9;
	add.s64 	%rd18, %rd15, %rd11;
	ld.global.f32 	%f10, [%rd18];
	add.s64 	%rd19, %rd16, %rd11;
	ld.global.f32 	%f11, [%rd19];
	add.f32 	%f12, %f10, %f11;
	add.s64 	%rd20, %rd17, %rd11;
	st.global.f32 	[%rd20], %f12;
	add.s64 	%rd21, %rd18, %rd11;
	ld.global.f32 	%f13, [%rd21];
	add.s64 	%rd22, %rd19, %rd11;
	ld.global.f32 	%f14, [%rd22];
	add.f32 	%f15, %f13, %f14;
	add.s64 	%rd23, %rd20, %rd11;
	st.global.f32 	[%rd23], %f15;
	add.s64 	%rd24, %rd21, %rd11;
	ld.global.f32 	%f16, [%rd24];
	add.s64 	%rd25, %rd22, %rd11;
	ld.global.f32 	%f17, [%rd25];
	add.f32 	%f18, %f16, %f17;
	add.s64 	%rd26, %rd23, %rd11;
	st.global.f32 	[%rd26], %f18;
	add.s64 	%rd27, %rd24, %rd11;
	ld.global.f32 	%f19, [%rd27];
	add.s64 	%rd28, %rd25, %rd11;
	ld.global.f32 	%f20, [%rd28];
	add.f32 	%f21, %f19, %f20;
	add.s64 	%rd29, %rd26, %rd11;
	st.global.f32 	[%rd29], %f21;
	add.s64 	%rd30, %rd27, %rd11;
	ld.global.f32 	%f22, [%rd30];
	add.s64 	%rd31, %rd28, %rd11;
	ld.global.f32 	%f23, [%rd31];
	add.f32 	%f24, %f22, %f23;
	add.s64 	%rd32, %rd29, %rd11;
	st.global.f32 	[%rd32], %f24;
	add.s64 	%rd33, %rd30, %rd11;
	ld.global.f32 	%f25, [%rd33];
	add.s64 	%rd34, %rd31, %rd11;
	ld.global.f32 	%f26, [%rd34];
	add.f32 	%f27, %f25, %f26;
	add.s64 	%rd35, %rd32, %rd11;
	st.global.f32 	[%rd35], %f27;
	add.s64 	%rd36, %rd33, %rd11;
	ld.global.f32 	%f28, [%rd36];
	add.s64 	%rd37, %rd34, %rd11;
	ld.global.f32 	%f29, [%rd37];
	add.f32 	%f30, %f28, %f29;
	add.s64 	%rd38, %rd35, %rd11;
	st.global.f32 	[%rd38], %f30;
	add.s64 	%rd39, %rd36, %rd11;
	ld.global.f32 	%f31, [%rd39];
	add.s64 	%rd40, %rd37, %rd11;
	ld.global.f32 	%f32, [%rd40];
	add.f32 	%f33, %f31, %f32;
	add.s64 	%rd41, %rd38, %rd11;
	st.global.f32 	[%rd41], %f33;
	add.s64 	%rd42, %rd39, %rd11;
	ld.global.f32 	%f34, [%rd42];
	add.s64 	%rd43, %rd40, %rd11;
	ld.global.f32 	%f35, [%rd43];
	add.f32 	%f36, %f34, %f35;
	add.s64 	%rd44, %rd41, %rd11;
	st.global.f32 	[%rd44], %f36;
	add.s64 	%rd45, %rd42, %rd11;
	ld.global.f32 	%f37, [%rd45];
	add.s64 	%rd46, %rd43, %rd11;
	ld.global.f32 	%f38, [%rd46];
	add.f32 	%f39, %f37, %f38;
	add.s64 	%rd47, %rd44, %rd11;
	st.global.f32 	[%rd47], %f39;
	add.s64 	%rd48, %rd45, %rd11;
	ld.global.f32 	%f40, [%rd48];
	add.s64 	%rd49, %rd46, %rd11;
	ld.global.f32 	%f41, [%rd49];
	add.f32 	%f42, %f40, %f41;
	add.s64 	%rd50, %rd47, %rd11;
	st.global.f32 	[%rd50], %f42;
	add.s64 	%rd51, %rd48, %rd11;
	ld.global.f32 	%f43, [%rd51];
	add.s64 	%rd52, %rd49, %rd11;
	ld.global.f32 	%f44, [%rd52];
	add.f32 	%f45, %f43, %f44;
	add.s64 	%rd53, %rd50, %rd11;
	st.global.f32 	[%rd53], %f45;
	add.s64 	%rd54, %rd51, %rd11;
	ld.global.f32 	%f46, [%rd54];
	add.s64 	%rd55, %rd52, %rd11;
	ld.global.f32 	%f47, [%rd55];
	add.f32 	%f48, %f46, %f47;
	add.s64 	%rd56, %rd53, %rd11;
	st.global.f32 	[%rd56], %f48;
	add.s32 	%r32, %r32, 16;
	add.s32 	%r31, %r31, %r5;
	setp.ne.s32 	%p5, %r32, 0;
	@%p5 bra 	$L__BB0_3;
$L__BB0_4:
	setp.eq.s32 	%p6, %r2, 0;
	@%p6 bra 	$L__BB0_13;
	and.b32  	%r11, %r24, 7;
	setp.lt.u32 	%p7, %r2, 8;
	@%p7 bra 	$L__BB0_7;
	mad.lo.s32 	%r29, %r34, %r23, %r1;
	mul.wide.s32 	%rd57, %r29, 4;
	add.s64 	%rd58, %rd3, %rd57;
	ld.global.f32 	%f49, [%rd58];
	add.s64 	%rd59, %rd2, %rd57;
	ld.global.f32 	%f50, [%rd59];
	add.f32 	%f51, %f49, %f50;
	add.s64 	%rd60, %rd1, %rd57;
	st.global.f32 	[%rd60], %f51;
	mul.wide.s32 	%rd61, %r23, 4;
	add.s64 	%rd62, %rd58, %rd61;
	ld.global.f32 	%f52, [%rd62];
	add.s64 	%rd63, %rd59, %rd61;
	ld.global.f32 	%f53, [%rd63];
	add.f32 	%f54, %f52, %f53;
	add.s64 	%rd64, %rd60, %rd61;
	st.global.f32 	[%rd64], %f54;
	add.s64 	%rd65, %rd62, %rd61;
	ld.global.f32 	%f55, [%rd65];
	add.s64 	%rd66, %rd63, %rd61;
	ld.global.f32 	%f56, [%rd66];
	add.f32 	%f57, %f55, %f56;
	add.s64 	%rd67, %rd64, %rd61;
	st.global.f32 	[%rd67], %f57;
	add.s64 	%rd68, %rd65, %rd61;
	ld.global.f32 	%f58, [%rd68];
	add.s64 	%rd69, %rd66, %rd61;
	ld.global.f32 	%f59, [%rd69];
	add.f32 	%f60, %f58, %f59;
	add.s64 	%rd70, %rd67, %rd61;
	st.global.f32 	[%rd70], %f60;
	add.s64 	%rd71, %rd68, %rd61;
	ld.global.f32 	%f61, [%rd71];
	add.s64 	%rd72, %rd69, %rd61;
	ld.global.f32 	%f62, [%rd72];
	add.f32 	%f63, %f61, %f62;
	add.s64 	%rd73, %rd70, %rd61;
	st.global.f32 	[%rd73], %f63;
	add.s64 	%rd74, %rd71, %rd61;
	ld.global.f32 	%f64, [%rd74];
	add.s64 	%rd75, %rd72, %rd61;
	ld.global.f32 	%f65, [%rd75];
	add.f32 	%f66, %f64, %f65;
	add.s64 	%rd76, %rd73, %rd61;
	st.global.f32 	[%rd76], %f66;
	add.s64 	%rd77, %rd74, %rd61;
	ld.global.f32 	%f67, [%rd77];
	add.s64 	%rd78, %rd75, %rd61;
	ld.global.f32 	%f68, [%rd78];
	add.f32 	%f69, %f67, %f68;
	add.s64 	%rd79, %rd76, %rd61;
	st.global.f32 	[%rd79], %f69;
	add.s64 	%rd80, %rd77, %rd61;
	ld.global.f32 	%f70, [%rd80];
	add.s64 	%rd81, %rd78, %rd61;
	ld.global.f32 	%f71, [%rd81];
	add.f32 	%f72, %f70, %f71;
	add.s64 	%rd82, %rd79, %rd61;
	st.global.f32 	[%rd82], %f72;
	add.s32 	%r34, %r34, 8;
$L__BB0_7:
	setp.eq.s32 	%p8, %r11, 0;
	@%p8 bra 	$L__BB0_13;
	and.b32  	%r14, %r24, 3;
	setp.lt.u32 	%p9, %r11, 4;
	@%p9 bra 	$L__BB0_10;
	mad.lo.s32 	%r30, %r34, %r23, %r1;
	mul.wide.s32 	%rd83, %r30, 4;
	add.s64 	%rd84, %rd3, %rd83;
	ld.global.f32 	%f73, [%rd84];
	add.s64 	%rd85, %rd2, %rd83;
	ld.global.f32 	%f74, [%rd85];
	add.f32 	%f75, %f73, %f74;
	add.s64 	%rd86, %rd1, %rd83;
	st.global.f32 	[%rd86], %f75;
	mul.wide.s32 	%rd87, %r23, 4;
	add.s64 	%rd88, %rd84, %rd87;
	ld.global.f32 	%f76, [%rd88];
	add.s64 	%rd89, %rd85, %rd87;
	ld.global.f32 	%f77, [%rd89];
	add.f32 	%f78, %f76, %f77;
	add.s64 	%rd90, %rd86, %rd87;
	st.global.f32 	[%rd90], %f78;
	add.s64 	%rd91, %rd88, %rd87;
	ld.global.f32 	%f79, [%rd91];
	add.s64 	%rd92, %rd89, %rd87;
	ld.global.f32 	%f80, [%rd92];
	add.f32 	%f81, %f79, %f80;
	add.s64 	%rd93, %rd90, %rd87;
	st.global.f32 	[%rd93], %f81;
	add.s64 	%rd94, %rd91, %rd87;
	ld.global.f32 	%f82, [%rd94];
	add.s64 	%rd95, %rd92, %rd87;
	ld.global.f32 	%f83, [%rd95];
	add.f32 	%f84, %f82, %f83;
	add.s64 	%rd96, %rd93, %rd87;
	st.global.f32 	[%rd96], %f84;
	add.s32 	%r34, %r34, 4;
$L__BB0_10:
	setp.eq.s32 	%p10, %r14, 0;
	@%p10 bra 	$L__BB0_13;
	mad.lo.s32 	%r37, %r34, %r23, %r1;
	neg.s32 	%r36, %r14;
$L__BB0_12:
	.pragma "nounroll";
	mul.wide.s32 	%rd97, %r37, 4;
	add.s64 	%rd98, %rd3, %rd97;
	ld.global.f32 	%f85, [%rd98];
	add.s64 	%rd99, %rd2, %rd97;
	ld.global.f32 	%f86, [%rd99];
	add.f32 	%f87, %f85, %f86;
	add.s64 	%rd100, %rd1, %rd97;
	st.global.f32 	[%rd100], %f87;
	add.s32 	%r37, %r37, %r23;
	add.s32 	%r36, %r36, 1;
	setp.ne.s32 	%p11, %r36, 0;
	@%p11 bra 	$L__BB0_12;
$L__BB0_13:
	ret;

}


// ===== COMPILED SASS (sm_100) =====

	.target	sm_100

	.elftype	@"ET_EXEC"


//--------------------- .note.nv.tkinfo           --------------------------
	.section	.note.nv.tkinfo,"",@"SHT_NOTE"
	.sectionflags	@"SHF_NOTE_NV_TKINFO"
	.tkinfo
        /*0018*/ 	.word	0x00000002
        /*0030*/ 	.string	""
        /*0030*/ 	.string	"ptxas"
        /*0030*/ 	.string	"Cuda compilation tools, release 13.0, V13.0.88"
        /*0030*/ 	.string	"Build cuda_13.0.r13.0/compiler.36424714_0"
        /*0030*/ 	.string	"-arch sm_100 -m 64 "



//--------------------- .note.nv.cuinfo           --------------------------
	.section	.note.nv.cuinfo,"",@"SHT_NOTE"
	.sectionflags	@"SHF_NOTE_NV_CUINFO"
        /*0018*/ 	.short	0x0002
        /*001a*/ 	.short	0x0064
        /*001c*/ 	.short	0x0082
	.zero		2


//--------------------- .nv.info                  --------------------------
	.section	.nv.info,"",@"SHT_CUDA_INFO"
	.align	4


	//----- nvinfo : EIATTR_REGCOUNT
	.align		4
        /*0000*/ 	.byte	0x04, 0x2f
        /*0002*/ 	.short	(.L_1 - .L_0)
	.align		4
.L_0:
        /*0004*/ 	.word	index@(_Z14sumMatrixOnGPUPfS_S_ii)
        /*0008*/ 	.word	0x0000001e


	//----- nvinfo : EIATTR_FRAME_SIZE
	.align		4
.L_1:
        /*000c*/ 	.byte	0x04, 0x11
        /*000e*/ 	.short	(.L_3 - .L_2)
	.align		4
.L_2:
        /*0010*/ 	.word	index@(_Z14sumMatrixOnGPUPfS_S_ii)
        /*0014*/ 	.word	0x00000000


	//----- nvinfo : EIATTR_MIN_STACK_SIZE
	.align		4
.L_3:
        /*0018*/ 	.byte	0x04, 0x12
        /*001a*/ 	.short	(.L_5 - .L_4)
	.align		4
.L_4:
        /*001c*/ 	.word	index@(_Z14sumMatrixOnGPUPfS_S_ii)
        /*0020*/ 	.word	0x00000000
.L_5:


//--------------------- .nv.compat                --------------------------
	.section	.nv.compat,"",@"SHT_CUDA_COMPAT_INFO"
	.align	4
        /*0000*/ 	.byte	0x02, 0x09, 0x00, 0x00, 0x02, 0x02, 0x01, 0x00, 0x02, 0x05, 0x05, 0x00, 0x03, 0x07, 0x01, 0x01
        /*0010*/ 	.byte	0x02, 0x03, 0x00, 0x00, 0x02, 0x06, 0x01, 0x00, 0x04, 0x0b, 0x08, 0x00, 0x09, 0x00, 0x00, 0x00
        /*0020*/ 	.byte	0x00, 0x00, 0x00, 0x00


//--------------------- .nv.info._Z14sumMatrixOnGPUPfS_S_ii --------------------------
	.section	.nv.info._Z14sumMatrixOnGPUPfS_S_ii,"",@"SHT_CUDA_INFO"
	.sectionflags	@""
	.align	4


	//----- nvinfo : EIATTR_CUDA_API_VERSION
	.align		4
        /*0000*/ 	.byte	0x04, 0x37
        /*0002*/ 	.short	(.L_7 - .L_6)
.L_6:
        /*0004*/ 	.word	0x00000082


	//----- nvinfo : EIATTR_KPARAM_INFO
	.align		4
.L_7:
        /*0008*/ 	.byte	0x04, 0x17
        /*000a*/ 	.short	(.L_9 - .L_8)
.L_8:
        /*000c*/ 	.word	0x00000000
        /*0010*/ 	.short	0x0004
        /*0012*/ 	.short	0x001c
        /*0014*/ 	.byte	0x00, 0xf0, 0x11, 0x00


	//----- nvinfo : EIATTR_KPARAM_INFO
	.align		4
.L_9:
        /*0018*/ 	.byte	0x04, 0x17
        /*001a*/ 	.short	(.L_11 - .L_10)
.L_10:
        /*001c*/ 	.word	0x00000000
        /*0020*/ 	.short	0x0003
        /*0022*/ 	.short	0x0018
        /*0024*/ 	.byte	0x00, 0xf0, 0x11, 0x00


	//----- nvinfo : EIATTR_KPARAM_INFO
	.align		4
.L_11:
        /*0028*/ 	.byte	0x04, 0x17
        /*002a*/ 	.short	(.L_13 - .L_12)
.L_12:
        /*002c*/ 	.word	0x00000000
        /*0030*/ 	.short	0x0002
        /*0032*/ 	.short	0x0010
        /*0034*/ 	.byte	0x00, 0xf5, 0x21, 0x00


	//----- nvinfo : EIATTR_KPARAM_INFO
	.align		4
.L_13:
        /*0038*/ 	.byte	0x04, 0x17
        /*003a*/ 	.short	(.L_15 - .L_14)
.L_14:
        /*003c*/ 	.word	0x00000000
        /*0040*/ 	.short	0x0001
        /*0042*/ 	.short	0x0008
        /*0044*/ 	.byte	0x00, 0xf5, 0x21, 0x00


	//----- nvinfo : EIATTR_KPARAM_INFO
	.align		4
.L_15:
        /*0048*/ 	.byte	0x04, 0x17
        /*004a*/ 	.short	(.L_17 - .L_16)
.L_16:
        /*004c*/ 	.word	0x00000000
        /*0050*/ 	.short	0x0000
        /*0052*/ 	.short	0x0000
        /*0054*/ 	.byte	0x00, 0xf5, 0x21, 0x00


	//----- nvinfo : EIATTR_SPARSE_MMA_MASK
	.align		4
.L_17:
        /*0058*/ 	.byte	0x03, 0x50
        /*005a*/ 	.short	0x0000


	//----- nvinfo : EIATTR_MAXREG_COUNT
	.align		4
        /*005c*/ 	.byte	0x03, 0x1b
        /*005e*/ 	.short	0x00ff


	//----- nvinfo : EIATTR_MERCURY_ISA_VERSION
	.align		4
        /*0060*/ 	.byte	0x03, 0x5f
        /*0062*/ 	.short	0x0101


	//----- nvinfo : EIATTR_VRC_CTA_INIT_COUNT
	.align		4
        /*0064*/ 	.byte	0x02, 0x4a
	.zero		1
	.zero		1


	//----- nvinfo : EIATTR_EXIT_INSTR_OFFSETS
	.align		4
        /*0068*/ 	.byte	0x04, 0x1c
        /*006a*/ 	.short	(.L_19 - .L_18)


	//   ....[0]....
.L_18:
        /*006c*/ 	.word	0x00000080


	//   ....[1]....
        /*0070*/ 	.word	0x00000890


	//   ....[2]....
        /*0074*/ 	.word	0x00000cb0


	//   ....[3]....
        /*0078*/ 	.word	0x00000f10


	//   ....[4]....
        /*007c*/ 	.word	0x00001020


	//----- nvinfo : EIATTR_CBANK_PARAM_SIZE
	.align		4
.L_19:
        /*0080*/ 	.byte	0x03, 0x19
        /*0082*/ 	.short	0x0020


	//----- nvinfo : EIATTR_PARAM_CBANK
	.align		4
        /*0084*/ 	.byte	0x04, 0x0a
        /*0086*/ 	.short	(.L_21 - .L_20)
	.align		4
.L_20:
        /*0088*/ 	.word	index@(.nv.constant0._Z14sumMatrixOnGPUPfS_S_ii)
        /*008c*/ 	.short	0x0380
        /*008e*/ 	.short	0x0020


	//----- nvinfo : EIATTR_SW_WAR
	.align		4
.L_21:
        /*0090*/ 	.byte	0x04, 0x36
        /*0092*/ 	.short	(.L_23 - .L_22)
.L_22:
        /*0094*/ 	.word	0x00000008
.L_23:


//--------------------- .nv.callgraph             --------------------------
	.section	.nv.callgraph,"",@"SHT_CUDA_CALLGRAPH"
	.align	4
	.sectionentsize	8
	.align		4
        /*0000*/ 	.word	0x00000000
	.align		4
        /*0004*/ 	.word	0xffffffff
	.align		4
        /*0008*/ 	.word	0x00000000
	.align		4
        /*000c*/ 	.word	0xfffffffe
	.align		4
        /*0010*/ 	.word	0x00000000
	.align		4
        /*0014*/ 	.word	0xfffffffd
	.align		4
        /*0018*/ 	.word	0x00000000
	.align		4
        /*001c*/ 	.word	0xfffffffc


//--------------------- .text._Z14sumMatrixOnGPUPfS_S_ii --------------------------
	.section	.text._Z14sumMatrixOnGPUPfS_S_ii,"ax",@progbits
	.align	128
        .global         _Z14sumMatrixOnGPUPfS_S_ii
        .type           _Z14sumMatrixOnGPUPfS_S_ii,@function
        .size           _Z14sumMatrixOnGPUPfS_S_ii,(.L_x_6 - _Z14sumMatrixOnGPUPfS_S_ii)
        .other          _Z14sumMatrixOnGPUPfS_S_ii,@"STO_CUDA_ENTRY STV_DEFAULT"
_Z14sumMatrixOnGPUPfS_S_ii:
.text._Z14sumMatrixOnGPUPfS_S_ii:
[----:B------:R-:W-:Y:S01]  /*0000*/  LDC R1, c[0x0][0x37c] ;  /* 0x0000df00ff017b82 */ /* 0x000fe20000000800 */
[----:B------:R-:W0:Y:S07]  /*0010*/  S2R R5, SR_TID.X ;  /* 0x0000000000057919 */ /* 0x000e2e0000002100 */
[----:B------:R-:W0:Y:S08]  /*0020*/  S2UR UR4, SR_CTAID.X ;  /* 0x00000000000479c3 */ /* 0x000e300000002500 */
[----:B------:R-:W0:Y:S08]  /*0030*/  LDC R0, c[0x0][0x360] ;  /* 0x0000d800ff007b82 */ /* 0x000e300000000800 */
[----:B------:R-:W1:Y:S01]  /*0040*/  LDC.64 R2, c[0x0][0x398] ;  /* 0x0000e600ff027b82 */ /* 0x000e620000000a00 */
[----:B0-----:R-:W-:Y:S01]  /*0050*/  IMAD R5, R0, UR4, R5 ;  /* 0x0000000400057c24 */ /* 0x001fe2000f8e0205 */
[----:B-1----:R-:W-:-:S04]  /*0060*/  ISETP.GE.AND P0, PT, R3, 0x1, PT ;  /* 0x000000010300780c */ /* 0x002fc80003f06270 */
[----:B------:R-:W-:-:S13]  /*0070*/  ISETP.GE.U32.OR P0, PT, R5, R2, !P0 ;  /* 0x000000020500720c */ /* 0x000fda0004706470 */
[----:B------:R-:W-:Y:S05]  /*0080*/  @P0 EXIT ;  /* 0x000000000000094d */ /* 0x000fea0003800000 */
[C---:B------:R-:W-:Y:S01]  /*0090*/  ISETP.GE.U32.AND P1, PT, R3.reuse, 0x10, PT ;  /* 0x000000100300780c */ /* 0x040fe20003f26070 */
[----:B------:R-:W0:Y:S01]  /*00a0*/  LDCU.64 UR4, c[0x0][0x358] ;  /* 0x00006b00ff0477ac */ /* 0x000e220008000a00 */
[----:B------:R-:W-:Y:S01]  /*00b0*/  LOP3.LUT R6, R3, 0xf, RZ, 0xc0, !PT ;  /* 0x0000000f03067812 */ /* 0x000fe200078ec0ff */
[----:B------:R-:W-:-:S03]  /*00c0*/  HFMA2 R0, -RZ, RZ, 0, 0 ;  /* 0x00000000ff007431 */ /* 0x000fc600000001ff */
[----:B------:R-:W-:-:S07]  /*00d0*/  ISETP.NE.AND P0, PT, R6, RZ, PT ;  /* 0x000000ff0600720c */ /* 0x000fce0003f05270 */
[----:B------:R-:W-:Y:S06]  /*00e0*/  @!P1 BRA `(.L_x_0) ;  /* 0x0000000400e89947 */ /* 0x000fec0003800000 */
[----:B------:R-:W-:Y:S02]  /*00f0*/  LOP3.LUT R0, R3, 0x7ffffff0, RZ, 0xc0, !PT ;  /* 0x7ffffff003007812 */ /* 0x000fe400078ec0ff */
[----:B------:R-:W-:Y:S02]  /*0100*/  MOV R7, R5 ;  /* 0x0000000500077202 */ /* 0x000fe40000000f00 */
[----:B------:R-:W-:-:S07]  /*0110*/  IADD3 R4, PT, PT, -R0, RZ, RZ ;  /* 0x000000ff00047210 */ /* 0x000fce0007ffe1ff */
.L_x_1:
[----:B---3--:R-:W1:Y:S08]  /*0120*/  LDC.64 R16, c[0x0][0x380] ;  /* 0x0000e000ff107b82 */ /* 0x008e700000000a00 */
[----:B------:R-:W2:Y:S08]  /*0130*/  LDC.64 R18, c[0x0][0x388] ;  /* 0x0000e200ff127b82 */ /* 0x000eb00000000a00 */
[----:B------:R-:W3:Y:S01]  /*0140*/  LDC.64 R8, c[0x0][0x390] ;  /* 0x0000e400ff087b82 */ /* 0x000ee20000000a00 */
[----:B-1----:R-:W-:-:S05]  /*0150*/  IMAD.WIDE R16, R7, 0x4, R16 ;  /* 0x0000000407107825 */ /* 0x002fca00078e0210 */
[----:B0-----:R-:W4:Y:S01]  /*0160*/  LDG.E R10, desc[UR4][R16.64] ;  /* 0x00000004100a7981 */ /* 0x001f22000c1e1900 */
[----:B--2---:R-:W-:-:S05]  /*0170*/  IMAD.WIDE R18, R7, 0x4, R18 ;  /* 0x0000000407127825 */ /* 0x004fca00078e0212 */
[----:B------:R-:W4:Y:S01]  /*0180*/  LDG.E R11, desc[UR4][R18.64] ;  /* 0x00000004120b7981 */ /* 0x000f22000c1e1900 */
[----:B------:R-:W-:-:S04]  /*0190*/  IMAD.WIDE R12, R2, 0x4, R16 ;  /* 0x00000004020c7825 */ /* 0x000fc800078e0210 */
[----:B---3--:R-:W-:-:S04]  /*01a0*/  IMAD.WIDE R8, R7, 0x4, R8 ;  /* 0x0000000407087825 */ /* 0x008fc800078e0208 */
[----:B----4-:R-:W-:Y:S01]  /*01b0*/  FADD R23, R10, R11 ;  /* 0x0000000b0a177221 */ /* 0x010fe20000000000 */
[----:B------:R-:W-:-:S04]  /*01c0*/  IMAD.WIDE R10, R2, 0x4, R18 ;  /* 0x00000004020a7825 */ /* 0x000fc800078e0212 */
[----:B------:R0:W-:Y:S04]  /*01d0*/  STG.E desc[UR4][R8.64], R23 ;  /* 0x0000001708007986 */ /* 0x0001e8000c101904 */
[----:B------:R-:W2:Y:S04]  /*01e0*/  LDG.E R20, desc[UR4][R12.64] ;  /* 0x000000040c147981 */ /* 0x000ea8000c1e1900 */
[----:B------:R-:W2:Y:S01]  /*01f0*/  LDG.E R21, desc[UR4][R10.64] ;  /* 0x000000040a157981 */ /* 0x000ea2000c1e1900 */
[----:B------:R-:W-:-:S04]  /*0200*/  IMAD.WIDE R14, R2, 0x4, R8 ;  /* 0x00000004020e7825 */ /* 0x000fc800078e0208 */
[----:B------:R-:W-:-:S04]  /*0210*/  IMAD.WIDE R18, R2, 0x4, R12 ;  /* 0x0000000402127825 */ /* 0x000fc800078e020c */
[----:B------:R-:W-:-:S04]  /*0220*/  IMAD.WIDE R16, R2, 0x4, R10 ;  /* 0x0000000402107825 */ /* 0x000fc800078e020a */
[----:B--2---:R-:W-:-:S05]  /*0230*/  FADD R25, R20, R21 ;  /* 0x0000001514197221 */ /* 0x004fca0000000000 */
[----:B------:R1:W-:Y:S04]  /*0240*/  STG.E desc[UR4][R14.64], R25 ;  /* 0x000000190e007986 */ /* 0x0003e8000c101904 */
[----:B------:R-:W2:Y:S04]  /*0250*/  LDG.E R22, desc[UR4][R18.64] ;  /* 0x0000000412167981 */ /* 0x000ea8000c1e1900 */
[----:B------:R-:W2:Y:S01]  /*0260*/  LDG.E R27, desc[UR4][R16.64] ;  /* 0x00000004101b7981 */ /* 0x000ea2000c1e1900 */
[----:B------:R-:W-:-:S04]  /*0270*/  IMAD.WIDE R20, R2, 0x4, R14 ;  /* 0x0000000402147825 */ /* 0x000fc800078e020e */
[----:B------:R-:W-:-:S04]  /*0280*/  IMAD.WIDE R12, R2, 0x4, R18 ;  /* 0x00000004020c7825 */ /* 0x000fc800078e0212 */
[----:B0-----:R-:W-:-:S04]  /*0290*/  IMAD.WIDE R8, R2, 0x4, R16 ;  /* 0x0000000402087825 */ /* 0x001fc800078e0210 */
[----:B--2---:R-:W-:-:S05]  /*02a0*/  FADD R27, R22, R27 ;  /* 0x0000001b161b7221 */ /* 0x004fca0000000000 */
[----:B------:R0:W-:Y:S04]  /*02b0*/  STG.E desc[UR4][R20.64], R27 ;  /* 0x0000001b14007986 */ /* 0x0001e8000c101904 */
[----:B------:R-:W2:Y:S04]  /*02c0*/  LDG.E R22, desc[UR4][R12.64] ;  /* 0x000000040c167981 */ /* 0x000ea8000c1e1900 */
[----:B------:R-:W2:Y:S01]  /*02d0*/  LDG.E R23, desc[UR4][R8.64] ;  /* 0x0000000408177981 */ /* 0x000ea2000c1e1900 */
[----:B------:R-:W-:-:S04]  /*02e0*/  IMAD.WIDE R10, R2, 0x4, R20 ;  /* 0x00000004020a7825 */ /* 0x000fc800078e0214 */
[----:B------:R-:W-:-:S04]  /*02f0*/  IMAD.WIDE R18, R2, 0x4, R12 ;  /* 0x0000000402127825 */ /* 0x000fc800078e020c */
[----:B-1----:R-:W-:-:S04]  /*0300*/  IMAD.WIDE R14, R2, 0x4, R8 ;  /* 0x00000004020e7825 */ /* 0x002fc800078e0208 */
[----:B--2---:R-:W-:-:S05]  /*0310*/  FADD R23, R22, R23 ;  /* 0x0000001716177221 */ /* 0x004fca0000000000 */
        /* <DEDUP_REMOVED lines=8> */
[----:B------:R-:W3:Y:S04]  /*03a0*/  LDG.E R22, desc[UR4][R12.64] ;  /* 0x000000040c167981 */ /* 0x000ee8000c1e1900 */
[----:B0-----:R-:W3:Y:S01]  /*03b0*/  LDG.E R27, desc[UR4][R8.64] ;  /* 0x00000004081b7981 */ /* 0x001ee2000c1e1900 */
[----:B------:R-:W-:-:S04]  /*03c0*/  IMAD.WIDE R20, R2, 0x4, R16 ;  /* 0x0000000402147825 */ /* 0x000fc800078e0210 */
[----:B------:R-:W-:-:S04]  /*03d0*/  IMAD.WIDE R18, R2, 0x4, R12 ;  /* 0x0000000402127825 */ /* 0x000fc800078e020c */
[----:B-1----:R-:W-:-:S04]  /*03e0*/  IMAD.WIDE R10, R2, 0x4, R8 ;  /* 0x00000004020a7825 */ /* 0x002fc800078e0208 */
[----:B---3--:R-:W-:-:S05]  /*03f0*/  FADD R27, R22, R27 ;  /* 0x0000001b161b7221 */ /* 0x008fca0000000000 */
[----:B------:R0:W-:Y:S04]  /*0400*/  STG.E desc[UR4][R20.64], R27 ;  /* 0x0000001b14007986 */ /* 0x0001e8000c101904 */
[----:B------:R-:W3:Y:S04]  /*0410*/  LDG.E R22, desc[UR4][R18.64] ;  /* 0x0000000412167981 */ /* 0x000ee8000c1e1900 */
[----:B------:R-:W3:Y:S01]  /*0420*/  LDG.E R23, desc[UR4][R10.64] ;  /* 0x000000040a177981 */ /* 0x000ee2000c1e1900 */
[----:B------:R-:W-:-:S04]  /*0430*/  IMAD.WIDE R14, R2, 0x4, R20 ;  /* 0x00000004020e7825 */ /* 0x000fc800078e0214 */
[----:B------:R-:W-:-:S04]  /*0440*/  IMAD.WIDE R12, R2, 0x4, R18 ;  /* 0x00000004020c7825 */ /* 0x000fc800078e0212 */
[----:B------:R-:W-:-:S04]  /*0450*/  IMAD.WIDE R8, R2, 0x4, R10 ;  /* 0x0000000402087825 */ /* 0x000fc800078e020a */
[----:B---3--:R-:W-:-:S05]  /*0460*/  FADD R23, R22, R23 ;  /* 0x0000001716177221 */ /* 0x008fca0000000000 */
[----:B------:R1:W-:Y:S04]  /*0470*/  STG.E desc[UR4][R14.64], R23 ;  /* 0x000000170e007986 */ /* 0x0003e8000c101904 */
[----:B------:R-:W3:Y:S04]  /*0480*/  LDG.E R22, desc[UR4][R12.64] ;  /* 0x000000040c167981 */ /* 0x000ee8000c1e1900 */
[----:B--2---:R-:W3:Y:S01]  /*0490*/  LDG.E R25, desc[UR4][R8.64] ;  /* 0x0000000408197981 */ /* 0x004ee2000c1e1900 */
[----:B------:R-:W-:-:S04]  /*04a0*/  IMAD.WIDE R16, R2, 0x4, R14 ;  /* 0x0000000402107825 */ /* 0x000fc800078e020e */
[----:B------:R-:W-:-:S04]  /*04b0*/  IMAD.WIDE R18, R2, 0x4, R12 ;  /* 0x0000000402127825 */ /* 0x000fc800078e020c */
[----:B------:R-:W-:-:S04]  /*04c0*/  IMAD.WIDE R10, R2, 0x4, R8 ;  /* 0x00000004020a7825 */ /* 0x000fc800078e0208 */
[----:B---3--:R-:W-:-:S05]  /*04d0*/  FADD R25, R22, R25 ;  /* 0x0000001916197221 */ /* 0x008fca0000000000 */
[----:B------:R2:W-:Y:S04]  /*04e0*/  STG.E desc[UR4][R16.64], R25 ;  /* 0x0000001910007986 */ /* 0x0005e8000c101904 */
[----:B------:R-:W3:Y:S04]  /*04f0*/  LDG.E R22, desc[UR4][R18.64] ;  /* 0x0000000412167981 */ /* 0x000ee8000c1e1900 */
[----:B0-----:R-:W3:Y:S01]  /*0500*/  LDG.E R27, desc[UR4][R10.64] ;  /* 0x000000040a1b7981 */ /* 0x001ee2000c1e1900 */
[----:B------:R-:W-:-:S04]  /*0510*/  IMAD.WIDE R20, R2, 0x4, R16 ;  /* 0x0000000402147825 */ /* 0x000fc800078e0210 */
[----:B------:R-:W-:-:S04]  /*0520*/  IMAD.WIDE R12, R2, 0x4, R18 ;  /* 0x00000004020c7825 */ /* 0x000fc800078e0212 */
[----:B------:R-:W-:-:S04]  /*0530*/  IMAD.WIDE R8, R2, 0x4, R10 ;  /* 0x0000000402087825 */ /* 0x000fc800078e020a */
[----:B---3--:R-:W-:-:S05]  /*0540*/  FADD R27, R22, R27 ;  /* 0x0000001b161b7221 */ /* 0x008fca0000000000 */
[----:B------:R0:W-:Y:S04]  /*0550*/  STG.E desc[UR4][R20.64], R27 ;  /* 0x0000001b14007986 */ /* 0x0001e8000c101904 */
[----:B------:R-:W3:Y:S04]  /*0560*/  LDG.E R22, desc[UR4][R12.64] ;  /* 0x000000040c167981 */ /* 0x000ee8000c1e1900 */
[----:B-1----:R-:W3:Y:S01]  /*0570*/  LDG.E R23, desc[UR4][R8.64] ;  /* 0x0000000408177981 */ /* 0x002ee2000c1e1900 */
[----:B------:R-:W-:-:S04]  /*0580*/  IMAD.WIDE R14, R2, 0x4, R20 ;  /* 0x00000004020e7825 */ /* 0x000fc800078e0214 */
[----:B--2---:R-:W-:-:S04]  /*0590*/  IMAD.WIDE R16, R2, 0x4, R12 ;  /* 0x0000000402107825 */ /* 0x004fc800078e020c */
[----:B------:R-:W-:-:S04]  /*05a0*/  IMAD.WIDE R10, R2, 0x4, R8 ;  /* 0x00000004020a7825 */ /* 0x000fc800078e0208 */
[----:B---3--:R-:W-:-:S05]  /*05b0*/  FADD R23, R22, R23 ;  /* 0x0000001716177221 */ /* 0x008fca0000000000 */
        /* <DEDUP_REMOVED lines=11> */
[----:B-1----:R-:W-:-:S04]  /*0670*/  IMAD.WIDE R14, R2, 0x4, R12 ;  /* 0x00000004020e7825 */ /* 0x002fc800078e020c */
[----:B------:R-:W-:-:S04]  /*0680*/  IMAD.WIDE R10, R2, 0x4, R8 ;  /* 0x00000004020a7825 */ /* 0x000fc800078e0208 */
        /* <DEDUP_REMOVED lines=23> */
[----:B------:R-:W2:Y:S04]  /*0800*/  LDG.E R12, desc[UR4][R12.64] ;  /* 0x000000040c0c7981 */ /* 0x000ea8000c1e1900 */
[----:B------:R-:W2:Y:S01]  /*0810*/  LDG.E R9, desc[UR4][R8.64] ;  /* 0x0000000408097981 */ /* 0x000ea2000c1e1900 */
[----:B------:R-:W-:-:S04]  /*0820*/  IADD3 R4, PT, PT, R4, 0x10, RZ ;  /* 0x0000001004047810 */ /* 0x000fc80007ffe0ff */
[----:B------:R-:W-:Y:S01]  /*0830*/  ISETP.NE.AND P1, PT, R4, RZ, PT ;  /* 0x000000ff0400720c */ /* 0x000fe20003f25270 */
[C---:B-1----:R-:W-:Y:S01]  /*0840*/  IMAD.WIDE R16, R2.reuse, 0x4, R20 ;  /* 0x0000000402107825 */ /* 0x042fe200078e0214 */
[----:B------:R-:W-:-:S03]  /*0850*/  LEA R7, R2, R7, 0x4 ;  /* 0x0000000702077211 */ /* 0x000fc600078e20ff */
[----:B--2---:R-:W-:-:S05]  /*0860*/  FADD R19, R12, R9 ;  /* 0x000000090c137221 */ /* 0x004fca0000000000 */
[----:B------:R3:W-:Y:S03]  /*0870*/  STG.E desc[UR4][R16.64], R19 ;  /* 0x0000001310007986 */ /* 0x0007e6000c101904 */
[----:B------:R-:W-:Y:S05]  /*0880*/  @P1 BRA `(.L_x_1) ;  /* 0xfffffff800241947 */ /* 0x000fea000383ffff */
.L_x_0:
[----:B0-----:R-:W-:Y:S05]  /*0890*/  @!P0 EXIT ;  /* 0x000000000000894d */ /* 0x001fea0003800000 */
[----:B------:R-:W-:Y:S02]  /*08a0*/  ISETP.GE.U32.AND P0, PT, R6, 0x8, PT ;  /* 0x000000080600780c */ /* 0x000fe40003f06070 */
[----:B------:R-:W-:-:S04]  /*08b0*/  LOP3.LUT R4, R3, 0x7, RZ, 0xc0, !PT ;  /* 0x0000000703047812 */ /* 0x000fc800078ec0ff */
[----:B------:R-:W-:-:S07]  /*08c0*/  ISETP.NE.AND P1, PT, R4, RZ, PT ;  /* 0x000000ff0400720c */ /* 0x000fce0003f25270 */
[----:B------:R-:W-:Y:S06]  /*08d0*/  @!P0 BRA `(.L_x_2) ;  /* 0x0000000000f48947 */ /* 0x000fec0003800000 */
[----:B------:R-:W0:Y:S01]  /*08e0*/  LDC.64 R6, c[0x0][0x380] ;  /* 0x0000e000ff067b82 */ /* 0x000e220000000a00 */
[----:B------:R-:W-:-:S07]  /*08f0*/  IMAD R13, R0, R2, R5 ;  /* 0x00000002000d7224 */ /* 0x000fce00078e0205 */
[----:B------:R-:W1:Y:S08]  /*0900*/  LDC.64 R8, c[0x0][0x388] ;  /* 0x0000e200ff087b82 */ /* 0x000e700000000a00 */
[----:B------:R-:W2:Y:S01]  /*0910*/  LDC.64 R10, c[0x0][0x390] ;  /* 0x0000e400ff0a7b82 */ /* 0x000ea20000000a00 */
[----:B0-----:R-:W-:-:S05]  /*0920*/  IMAD.WIDE R6, R13, 0x4, R6 ;  /* 0x000000040d067825 */ /* 0x001fca00078e0206 */
[----:B------:R-:W3:Y:S01]  /*0930*/  LDG.E R12, desc[UR4][R6.64] ;  /* 0x00000004060c7981 */ /* 0x000ee2000c1e1900 */
[----:B-1----:R-:W-:-:S05]  /*0940*/  IMAD.WIDE R8, R13, 0x4, R8 ;  /* 0x000000040d087825 */ /* 0x002fca00078e0208 */
[----:B------:R-:W3:Y:S01]  /*0950*/  LDG.E R15, desc[UR4][R8.64] ;  /* 0x00000004080f7981 */ /* 0x000ee2000c1e1900 */
[----:B--2---:R-:W-:-:S04]  /*0960*/  IMAD.WIDE R10, R13, 0x4, R10 ;  /* 0x000000040d0a7825 */ /* 0x004fc800078e020a */
[----:B---3--:R-:W-:Y:S01]  /*0970*/  FADD R21, R12, R15 ;  /* 0x0000000f0c157221 */ /* 0x008fe20000000000 */
[----:B------:R-:W-:-:S04]  /*0980*/  IMAD.WIDE R12, R2, 0x4, R6 ;  /* 0x00000004020c7825 */ /* 0x000fc800078e0206 */
[C---:B------:R-:W-:Y:S01]  /*0990*/  IMAD.WIDE R14, R2.reuse, 0x4, R8 ;  /* 0x00000004020e7825 */ /* 0x040fe200078e0208 */
        /* <DEDUP_REMOVED lines=11> */
[----:B0-----:R-:W-:-:S04]  /*0a50*/  IMAD.WIDE R10, R2, 0x4, R6 ;  /* 0x00000004020a7825 */ /* 0x001fc800078e0206 */
[----:B------:R-:W-:-:S04]  /*0a60*/  IMAD.WIDE R12, R2, 0x4, R8 ;  /* 0x00000004020c7825 */ /* 0x000fc800078e0208 */
        /* <DEDUP_REMOVED lines=10> */
[----:B-1----:R-:W3:Y:S01]  /*0b10*/  LDG.E R23, desc[UR4][R8.64] ;  /* 0x0000000408177981 */ /* 0x002ee2000c1e1900 */
        /* <DEDUP_REMOVED lines=19> */
[----:B------:R-:W0:Y:S04]  /*0c50*/  LDG.E R10, desc[UR4][R10.64] ;  /* 0x000000040a0a7981 */ /* 0x000e28000c1e1900 */
[----:B------:R-:W0:Y:S01]  /*0c60*/  LDG.E R13, desc[UR4][R12.64] ;  /* 0x000000040c0d7981 */ /* 0x000e22000c1e1900 */
[----:B-1----:R-:W-:Y:S01]  /*0c70*/  IMAD.WIDE R16, R2, 0x4, R14 ;  /* 0x0000000402107825 */ /* 0x002fe200078e020e */
[----:B------:R-:W-:-:S03]  /*0c80*/  IADD3 R0, PT, PT, R0, 0x8, RZ ;  /* 0x0000000800007810 */ /* 0x000fc60007ffe0ff */
[----:B0-----:R-:W-:-:S05]  /*0c90*/  FADD R19, R10, R13 ;  /* 0x0000000d0a137221 */ /* 0x001fca0000000000 */
[----:B------:R2:W-:Y:S02]  /*0ca0*/  STG.E desc[UR4][R16.64], R19 ;  /* 0x0000001310007986 */ /* 0x0005e4000c101904 */
.L_x_2:
[----:B------:R-:W-:Y:S05]  /*0cb0*/  @!P1 EXIT ;  /* 0x000000000000994d */ /* 0x000fea0003800000 */
[----:B------:R-:W-:Y:S02]  /*0cc0*/  ISETP.GE.U32.AND P0, PT, R4, 0x4, PT ;  /* 0x000000040400780c */ /* 0x000fe40003f06070 */
[----:B------:R-:W-:-:S04]  /*0cd0*/  LOP3.LUT R3, R3, 0x3, RZ, 0xc0, !PT ;  /* 0x0000000303037812 */ /* 0x000fc800078ec0ff */
[----:B------:R-:W-:-:S07]  /*0ce0*/  ISETP.NE.AND P1, PT, R3, RZ, PT ;  /* 0x000000ff0300720c */ /* 0x000fce0003f25270 */
[----:B------:R-:W-:Y:S06]  /*0cf0*/  @!P0 BRA `(.L_x_3) ;  /* 0x0000000000848947 */ /* 0x000fec0003800000 */
[----:B------:R-:W0:Y:S01]  /*0d00*/  LDC.64 R6, c[0x0][0x380] ;  /* 0x0000e000ff067b82 */ /* 0x000e220000000a00 */
[----:B--2---:R-:W-:-:S07]  /*0d10*/  IMAD R15, R0, R2, R5 ;  /* 0x00000002000f7224 */ /* 0x004fce00078e0205 */
[----:B------:R-:W1:Y:S08]  /*0d20*/  LDC.64 R8, c[0x0][0x388] ;  /* 0x0000e200ff087b82 */ /* 0x000e700000000a00 */
[----:B------:R-:W2:Y:S01]  /*0d30*/  LDC.64 R10, c[0x0][0x390] ;  /* 0x0000e400ff0a7b82 */ /* 0x000ea20000000a00 */
[----:B0-----:R-:W-:-:S05]  /*0d40*/  IMAD.WIDE R6, R15, 0x4, R6 ;  /* 0x000000040f067825 */ /* 0x001fca00078e0206 */
[----:B------:R-:W3:Y:S01]  /*0d50*/  LDG.E R4, desc[UR4][R6.64] ;  /* 0x0000000406047981 */ /* 0x000ee2000c1e1900 */
[----:B-1----:R-:W-:-:S05]  /*0d60*/  IMAD.WIDE R8, R15, 0x4, R8 ;  /* 0x000000040f087825 */ /* 0x002fca00078e0208 */
[----:B------:R-:W3:Y:S01]  /*0d70*/  LDG.E R13, desc[UR4][R8.64] ;  /* 0x00000004080d7981 */ /* 0x000ee2000c1e1900 */
[----:B--2---:R-:W-:-:S04]  /*0d80*/  IMAD.WIDE R10, R15, 0x4, R10 ;  /* 0x000000040f0a7825 */ /* 0x004fc800078e020a */
[----:B------:R-:W-:-:S04]  /*0d90*/  IMAD.WIDE R14, R2, 0x4, R8 ;  /* 0x00000004020e7825 */ /* 0x000fc800078e0208 */
[----:B---3--:R-:W-:Y:S01]  /*0da0*/  FADD R21, R4, R13 ;  /* 0x0000000d04157221 */ /* 0x008fe20000000000 */
        /* <DEDUP_REMOVED lines=16> */
[----:B------:R-:W1:Y:S04]  /*0eb0*/  LDG.E R10, desc[UR4][R10.64] ;  /* 0x000000040a0a7981 */ /* 0x000e68000c1e1900 */
[----:B------:R-:W1:Y:S01]  /*0ec0*/  LDG.E R13, desc[UR4][R12.64] ;  /* 0x000000040c0d7981 */ /* 0x000e62000c1e1900 */
[----:B------:R-:W-:Y:S01]  /*0ed0*/  IMAD.WIDE R14, R2, 0x4, R18 ;  /* 0x00000004020e7825 */ /* 0x000fe200078e0212 */
[----:B------:R-:W-:-:S03]  /*0ee0*/  IADD3 R0, PT, PT, R0, 0x4, RZ ;  /* 0x0000000400007810 */ /* 0x000fc60007ffe0ff */
[----:B-1----:R-:W-:-:S05]  /*0ef0*/  FADD R17, R10, R13 ;  /* 0x0000000d0a117221 */ /* 0x002fca0000000000 */
[----:B------:R0:W-:Y:S02]  /*0f00*/  STG.E desc[UR4][R14.64], R17 ;  /* 0x000000110e007986 */ /* 0x0001e4000c101904 */
.L_x_3:
[----:B------:R-:W-:Y:S05]  /*0f10*/  @!P1 EXIT ;  /* 0x000000000000994d */ /* 0x000fea0003800000 */
[----:B------:R-:W1:Y:S01]  /*0f20*/  LDC.64 R6, c[0x0][0x390] ;  /* 0x0000e400ff067b82 */ /* 0x000e620000000a00 */
[----:B0-23--:R-:W-:Y:S01]  /*0f30*/  IMAD R17, R0, R2, R5 ;  /* 0x0000000200117224 */ /* 0x00dfe200078e0205 */
[----:B------:R-:W-:-:S06]  /*0f40*/  IADD3 R3, PT, PT, -R3, RZ, RZ ;  /* 0x000000ff03037210 */ /* 0x000fcc0007ffe1ff */
[----:B------:R-:W0:Y:S08]  /*0f50*/  LDC.64 R8, c[0x0][0x380] ;  /* 0x0000e000ff087b82 */ /* 0x000e300000000a00 */
[----:B------:R-:W2:Y:S02]  /*0f60*/  LDC.64 R10, c[0x0][0x388] ;  /* 0x0000e200ff0a7b82 */ /* 0x000ea40000000a00 */
.L_x_4:
[----:B0-----:R-:W-:-:S04]  /*0f70*/  IMAD.WIDE R4, R17, 0x4, R8 ;  /* 0x0000000411047825 */ /* 0x001fc800078e0208 */
[----:B--2---:R-:W-:Y:S02]  /*0f80*/  IMAD.WIDE R12, R17, 0x4, R10 ;  /* 0x00000004110c7825 */ /* 0x004fe400078e020a */
[----:B------:R-:W2:Y:S04]  /*0f90*/  LDG.E R4, desc[UR4][R4.64] ;  /* 0x0000000404047981 */ /* 0x000ea8000c1e1900 */
[----:B------:R-:W2:Y:S01]  /*0fa0*/  LDG.E R13, desc[UR4][R12.64] ;  /* 0x000000040c0d7981 */ /* 0x000ea2000c1e1900 */
[----:B------:R-:W-:Y:S01]  /*0fb0*/  IADD3 R3, PT, PT, R3, 0x1, RZ ;  /* 0x0000000103037810 */ /* 0x000fe20007ffe0ff */
[C---:B-1-3--:R-:W-:Y:S01]  /*0fc0*/  IMAD.WIDE R14, R17.reuse, 0x4, R6 ;  /* 0x00000004110e7825 */ /* 0x04afe200078e0206 */
[----:B------:R-:W-:Y:S02]  /*0fd0*/  IADD3 R17, PT, PT, R17, R2, RZ ;  /* 0x0000000211117210 */ /* 0x000fe40007ffe0ff */
[----:B------:R-:W-:Y:S01]  /*0fe0*/  ISETP.NE.AND P0, PT, R3, RZ, PT ;  /* 0x000000ff0300720c */ /* 0x000fe20003f05270 */
[----:B--2---:R-:W-:-:S05]  /*0ff0*/  FADD R19, R4, R13 ;  /* 0x0000000d04137221 */ /* 0x004fca0000000000 */
[----:B------:R3:W-:Y:S07]  /*1000*/  STG.E desc[UR4][R14.64], R19 ;  /* 0x000000130e007986 */ /* 0x0007ee000c101904 */
[----:B------:R-:W-:Y:S05]  /*1010*/  @P0 BRA `(.L_x_4) ;  /* 0xfffffffc00d40947 */ /* 0x000fea000383ffff */
[----:B------:R-:W-:Y:S05]  /*1020*/  EXIT ;  /* 0x000000000000794d */ /* 0x000fea0003800000 */
.L_x_5:
[----:B------:R-:W-:-:S00]  /*1030*/  BRA `(.L_x_5) ;  /* 0xfffffffc00fc7947 */ /* 0x000fc0000383ffff */
[----:B------:R-:W-:-:S00]  /*1040*/  NOP ;  /* 0x0000000000007918 */ /* 0x000fc00000000000 */
        /* <DEDUP_REMOVED lines=11> */
.L_x_6:


//--------------------- .nv.shared.reserved.0     --------------------------
	.section	.nv.shared.reserved.0,"aw",@nobits
	.weak		__nv_reservedSMEM_offset_0_alias
	.size		__nv_reservedSMEM_offset_0_alias, 0, 64
	.other		__nv_reservedSMEM_offset_0_alias,@"STO_CUDA_RESERVED_SHARED STV_DEFAULT"
__nv_reservedSMEM_offset_0_alias:
	.zero		0
	.zero		64


//--------------------- .nv.constant0._Z14sumMatrixOnGPUPfS_S_ii --------------------------
	.section	.nv.constant0._Z14sumMatrixOnGPUPfS_S_ii,"a",@progbits
	.sectionflags	@""
	.align	4
.nv.constant0._Z14sumMatrixOnGPUPfS_S_ii:
	.zero		928


//--------------------- SYMBOLS --------------------------

	.type		.nv.reservedSmem.offset0,@object
	.size		.nv.reservedSmem.offset0,0x4
